	.headerflags	@"EF_CUDA_TEXMODE_UNIFIED EF_CUDA_64BIT_ADDRESS EF_CUDA_ACCELERATORS EF_CUDA_SM90 EF_CUDA_VIRTUAL_SM(EF_CUDA_SM90)"
	.elftype	@"ET_EXEC"


//--------------------- .nv.info                  --------------------------
	.section	.nv.info,"",@"SHT_CUDA_INFO"
	.align	4


	//----- nvinfo : EIATTR_REGCOUNT
	.align		4
        /*0000*/ 	.byte	0x04, 0x2f
        /*0002*/ 	.short	(.L_3 - .L_2)
	.align		4
.L_2:
        /*0004*/ 	.word	index@(triton_poi_fused__native_batch_norm_legit_no_training_add_mul_relu_49)
        /*0008*/ 	.word	0x00000020


	//----- nvinfo : EIATTR_MIN_STACK_SIZE
	.align		4
.L_3:
        /*000c*/ 	.byte	0x04, 0x12
        /*000e*/ 	.short	(.L_5 - .L_4)
	.align		4
.L_4:
        /*0010*/ 	.word	index@(triton_poi_fused__native_batch_norm_legit_no_training_add_mul_relu_49)
        /*0014*/ 	.word	0x00000000


	//----- nvinfo : EIATTR_FRAME_SIZE
	.align		4
.L_5:
        /*0018*/ 	.byte	0x04, 0x11
        /*001a*/ 	.short	(.L_7 - .L_6)
	.align		4
.L_6:
        /*001c*/ 	.word	index@(triton_poi_fused__native_batch_norm_legit_no_training_add_mul_relu_49)
        /*0020*/ 	.word	0x00000000


	//----- nvinfo : EIATTR_MIN_STACK_SIZE
	.align		4
.L_7:
        /*0024*/ 	.byte	0x04, 0x12
        /*0026*/ 	.short	(.L_9 - .L_8)
	.align		4
.L_8:
        /*0028*/ 	.word	index@(triton_poi_fused__native_batch_norm_legit_no_training_add_mul_relu_49)
        /*002c*/ 	.word	0x00000000
.L_9:


//--------------------- .nv.info.triton_poi_fused__native_batch_norm_legit_no_training_add_mul_relu_49 --------------------------
	.section	.nv.info.triton_poi_fused__native_batch_norm_legit_no_training_add_mul_relu_49,"",@"SHT_CUDA_INFO"
	.sectionflags	@""
	.align	4


	//----- nvinfo : EIATTR_CUDA_API_VERSION
	.align		4
        /*0000*/ 	.byte	0x04, 0x37
        /*0002*/ 	.short	(.L_11 - .L_10)
.L_10:
        /*0004*/ 	.word	0x0000007c


	//----- nvinfo : EIATTR_KPARAM_INFO
	.align		4
.L_11:
        /*0008*/ 	.byte	0x04, 0x17
        /*000a*/ 	.short	(.L_13 - .L_12)
.L_12:
        /*000c*/ 	.word	0x00000000
        /*0010*/ 	.short	0x0008
        /*0012*/ 	.short	0x0040
        /*0014*/ 	.byte	0x00, 0xf0, 0x11, 0x00


	//----- nvinfo : EIATTR_KPARAM_INFO
	.align		4
.L_13:
        /*0018*/ 	.byte	0x04, 0x17
        /*001a*/ 	.short	(.L_15 - .L_14)
.L_14:
        /*001c*/ 	.word	0x00000000
        /*0020*/ 	.short	0x0007
        /*0022*/ 	.short	0x0038
        /*0024*/ 	.byte	0x00, 0xf4, 0x21, 0x00


	//----- nvinfo : EIATTR_KPARAM_INFO
	.align		4
.L_15:
        /*0028*/ 	.byte	0x04, 0x17
        /*002a*/ 	.short	(.L_17 - .L_16)
.L_16:
        /*002c*/ 	.word	0x00000000
        /*0030*/ 	.short	0x0006
        /*0032*/ 	.short	0x0030
        /*0034*/ 	.byte	0x00, 0xf4, 0x21, 0x00


	//----- nvinfo : EIATTR_KPARAM_INFO
	.align		4
.L_17:
        /*0038*/ 	.byte	0x04, 0x17
        /*003a*/ 	.short	(.L_19 - .L_18)
.L_18:
        /*003c*/ 	.word	0x00000000
        /*0040*/ 	.short	0x0005
        /*0042*/ 	.short	0x0028
        /*0044*/ 	.byte	0x00, 0xf4, 0x21, 0x00


	//----- nvinfo : EIATTR_KPARAM_INFO
	.align		4
.L_19:
        /*0048*/ 	.byte	0x04, 0x17
        /*004a*/ 	.short	(.L_21 - .L_20)
.L_20:
        /*004c*/ 	.word	0x00000000
        /*0050*/ 	.short	0x0004
        /*0052*/ 	.short	0x0020
        /*0054*/ 	.byte	0x00, 0xf4, 0x21, 0x00


	//----- nvinfo : EIATTR_KPARAM_INFO
	.align		4
.L_21:
        /*0058*/ 	.byte	0x04, 0x17
        /*005a*/ 	.short	(.L_23 - .L_22)
.L_22:
        /*005c*/ 	.word	0x00000000
        /*0060*/ 	.short	0x0003
        /*0062*/ 	.short	0x0018
        /*0064*/ 	.byte	0x00, 0xf4, 0x21, 0x00


	//----- nvinfo : EIATTR_KPARAM_INFO
	.align		4
.L_23:
        /*0068*/ 	.byte	0x04, 0x17
        /*006a*/ 	.short	(.L_25 - .L_24)
.L_24:
        /*006c*/ 	.word	0x00000000
        /*0070*/ 	.short	0x0002
        /*0072*/ 	.short	0x0010
        /*0074*/ 	.byte	0x00, 0xf4, 0x21, 0x00


	//----- nvinfo : EIATTR_KPARAM_INFO
	.align		4
.L_25:
        /*0078*/ 	.byte	0x04, 0x17
        /*007a*/ 	.short	(.L_27 - .L_26)
.L_26:
        /*007c*/ 	.word	0x00000000
        /*0080*/ 	.short	0x0001
        /*0082*/ 	.short	0x0008
        /*0084*/ 	.byte	0x00, 0xf4, 0x21, 0x00


	//----- nvinfo : EIATTR_KPARAM_INFO
	.align		4
.L_27:
        /*0088*/ 	.byte	0x04, 0x17
        /*008a*/ 	.short	(.L_29 - .L_28)
.L_28:
        /*008c*/ 	.word	0x00000000
        /*0090*/ 	.short	0x0000
        /*0092*/ 	.short	0x0000
        /*0094*/ 	.byte	0x00, 0xf4, 0x21, 0x00


	//----- nvinfo : EIATTR_SPARSE_MMA_MASK
	.align		4
.L_29:
        /*0098*/ 	.byte	0x03, 0x50
        /*009a*/ 	.short	0x0000


	//----- nvinfo : EIATTR_MAXREG_COUNT
	.align		4
        /*009c*/ 	.byte	0x03, 0x1b
        /*009e*/ 	.short	0x00ff


	//----- nvinfo : EIATTR_EXIT_INSTR_OFFSETS
	.align		4
        /*00a0*/ 	.byte	0x04, 0x1c
        /*00a2*/ 	.short	(.L_31 - .L_30)


	//   ....[0]....
.L_30:
        /*00a4*/ 	.word	0x000004f0


	//   ....[1]....
        /*00a8*/ 	.word	0x00000510


	//----- nvinfo : EIATTR_REQNTID
	.align		4
.L_31:
        /*00ac*/ 	.byte	0x04, 0x10
        /*00ae*/ 	.short	(.L_33 - .L_32)
.L_32:
        /*00b0*/ 	.word	0x00000080
        /*00b4*/ 	.word	0x00000001
        /*00b8*/ 	.word	0x00000001


	//----- nvinfo : EIATTR_CBANK_PARAM_SIZE
	.align		4
.L_33:
        /*00bc*/ 	.byte	0x03, 0x19
        /*00be*/ 	.short	0x0044


	//----- nvinfo : EIATTR_PARAM_CBANK
	.align		4
        /*00c0*/ 	.byte	0x04, 0x0a
        /*00c2*/ 	.short	(.L_35 - .L_34)
	.align		4
.L_34:
        /*00c4*/ 	.word	index@(.nv.constant0.triton_poi_fused__native_batch_norm_legit_no_training_add_mul_relu_49)
        /*00c8*/ 	.short	0x0210
        /*00ca*/ 	.short	0x0044


	//----- nvinfo : EIATTR_SW_WAR
	.align		4
.L_35:
        /*00cc*/ 	.byte	0x04, 0x36
        /*00ce*/ 	.short	(.L_37 - .L_36)
.L_36:
        /*00d0*/ 	.word	0x00000008
.L_37:


//--------------------- .nv.callgraph             --------------------------
	.section	.nv.callgraph,"",@"SHT_CUDA_CALLGRAPH"
	.align	4
	.sectionentsize	8
	.align		4
        /*0000*/ 	.word	0x00000000
	.align		4
        /*0004*/ 	.word	0xffffffff
	.align		4
        /*0008*/ 	.word	0x00000000
	.align		4
        /*000c*/ 	.word	0xfffffffe
	.align		4
        /*0010*/ 	.word	0x00000000
	.align		4
        /*0014*/ 	.word	0xfffffffd
	.align		4
        /*0018*/ 	.word	0x00000000
	.align		4
        /*001c*/ 	.word	0xfffffffc


//--------------------- .nv.constant4             --------------------------
	.section	.nv.constant4,"a",@progbits
	.align	8
	.align		8
.nv.constant4:
        /*0000*/ 	.dword	_$_str
	.align		8
        /*0008*/ 	.dword	_$_str_$_2


//--------------------- .text.triton_poi_fused__native_batch_norm_legit_no_training_add_mul_relu_49 --------------------------
	.section	.text.triton_poi_fused__native_batch_norm_legit_no_training_add_mul_relu_49,"ax",@progbits
	.align	128
        .global         triton_poi_fused__native_batch_norm_legit_no_training_add_mul_relu_49
        .type           triton_poi_fused__native_batch_norm_legit_no_training_add_mul_relu_49,@function
        .size           triton_poi_fused__native_batch_norm_legit_no_training_add_mul_relu_49,(.L_x_1 - triton_poi_fused__native_batch_norm_legit_no_training_add_mul_relu_49)
        .other          triton_poi_fused__native_batch_norm_legit_no_training_add_mul_relu_49,@"STO_CUDA_ENTRY STV_DEFAULT"
triton_poi_fused__native_batch_norm_legit_no_training_add_mul_relu_49:
.text.triton_poi_fused__native_batch_norm_legit_no_training_add_mul_relu_49:
[----:B------:R-:W0:Y:S01]  /*0000*/  LDC R1, c[0x0][0x28] ;  /* 0x00000a00ff017b82 */ /* 0x000e220000000800 */
[----:B------:R-:W1:Y:S07]  /*0010*/  S2R R0, SR_TID.X ;  /* 0x0000000000007919 */ /* 0x000e6e0000002100 */
[----:B------:R-:W2:Y:S01]  /*0020*/  LDC.64 R2, c[0x0][0x228] ;  /* 0x00008a00ff027b82 */ /* 0x000ea20000000a00 */
[----:B------:R-:W-:Y:S01]  /*0030*/  CS2R R8, SRZ ;  /* 0x0000000000087805 */ /* 0x000fe2000001ff00 */
[----:B------:R-:W-:Y:S01]  /*0040*/  ULDC.64 UR4, c[0x0][0x208] ;  /* 0x0000820000047ab9 */ /* 0x000fe20000000a00 */
[----:B------:R-:W3:Y:S05]  /*0050*/  S2R R4, SR_CTAID.X ;  /* 0x0000000000047919 */ /* 0x000eea0000002500 */
[----:B------:R-:W4:Y:S08]  /*0060*/  LDC.64 R24, c[0x0][0x218] ;  /* 0x00008600ff187b82 */ /* 0x000f300000000a00 */
[----:B------:R-:W5:Y:S08]  /*0070*/  LDC.64 R26, c[0x0][0x220] ;  /* 0x00008800ff1a7b82 */ /* 0x000f700000000a00 */
[----:B------:R-:W5:Y:S01]  /*0080*/  LDC.64 R22, c[0x0][0x230] ;  /* 0x00008c00ff167b82 */ /* 0x000f620000000a00 */
[----:B-1----:R-:W-:-:S07]  /*0090*/  SHF.L.U32 R0, R0, 0x1, RZ ;  /* 0x0000000100007819 */ /* 0x002fce00000006ff */
[----:B------:R-:W1:Y:S01]  /*00a0*/  LDC.64 R18, c[0x0][0x238] ;  /* 0x00008e00ff127b82 */ /* 0x000e620000000a00 */
[----:B---3--:R-:W-:Y:S02]  /*00b0*/  SHF.R.S32.HI R5, RZ, 0x17, R4 ;  /* 0x00000017ff057819 */ /* 0x008fe40000011404 */
[----:B------:R-:W-:Y:S02]  /*00c0*/  LOP3.LUT R15, R0, 0xfe, RZ, 0xc0, !PT ;  /* 0x000000fe000f7812 */ /* 0x000fe400078ec0ff */
[----:B------:R-:W-:-:S03]  /*00d0*/  SGXT R0, R5, 0x1 ;  /* 0x000000010500781a */ /* 0x000fc60000000200 */
[----:B------:R-:W3:Y:S01]  /*00e0*/  LDC.64 R16, c[0x0][0x210] ;  /* 0x00008400ff107b82 */ /* 0x000ee20000000a00 */
[----:B------:R-:W-:-:S04]  /*00f0*/  LEA R15, R4, R15, 0x8 ;  /* 0x0000000f040f7211 */ /* 0x000fc800078e40ff */
[----:B------:R-:W-:Y:S02]  /*0100*/  LEA.HI R4, R0, R15, RZ, 0x2 ;  /* 0x0000000f00047211 */ /* 0x000fe400078f10ff */
[----:B------:R-:W-:Y:S01]  /*0110*/  ISETP.GE.AND P0, PT, R15, 0x400, PT ;  /* 0x000004000f00780c */ /* 0x000fe20003f06270 */
[----:B------:R-:W3:Y:S01]  /*0120*/  LDC.64 R10, c[0x0][0x240] ;  /* 0x00009000ff0a7b82 */ /* 0x000ee20000000a00 */
[----:B------:R-:W-:-:S05]  /*0130*/  LOP3.LUT R4, R4, 0xfffffffc, RZ, 0xc0, !PT ;  /* 0xfffffffc04047812 */ /* 0x000fca00078ec0ff */
[----:B------:R-:W-:-:S04]  /*0140*/  IMAD.IADD R21, R15, 0x1, -R4 ;  /* 0x000000010f157824 */ /* 0x000fc800078e0a04 */
[----:B--2---:R-:W-:-:S05]  /*0150*/  IMAD.WIDE R2, R21, 0x4, R2 ;  /* 0x0000000415027825 */ /* 0x004fca00078e0202 */
[----:B------:R2:W3:Y:S01]  /*0160*/  @!P0 LDG.E.EL.64 R8, desc[UR4][R2.64] ;  /* 0x0000000402088981 */ /* 0x0004e2000c2e1b00 */
[----:B------:R-:W-:Y:S02]  /*0170*/  CS2R R6, SRZ ;  /* 0x0000000000067805 */ /* 0x000fe4000001ff00 */
[----:B------:R-:W-:Y:S01]  /*0180*/  CS2R R4, SRZ ;  /* 0x0000000000047805 */ /* 0x000fe2000001ff00 */
[----:B----4-:R-:W-:-:S04]  /*0190*/  IMAD.WIDE R24, R15, 0x4, R24 ;  /* 0x000000040f187825 */ /* 0x010fc800078e0218 */
[C---:B-----5:R-:W-:Y:S01]  /*01a0*/  IMAD.WIDE R26, R21.reuse, 0x4, R26 ;  /* 0x00000004151a7825 */ /* 0x060fe200078e021a */
[----:B------:R-:W4:Y:S01]  /*01b0*/  @!P0 LDG.E.64 R6, desc[UR4][R24.64] ;  /* 0x0000000418068981 */ /* 0x000f22000c1e1b00 */
[----:B------:R-:W-:Y:S02]  /*01c0*/  LEA.HI R0, R0, R15, RZ, 0x8 ;  /* 0x0000000f00007211 */ /* 0x000fe400078f40ff */
[----:B--2---:R-:W-:Y:S01]  /*01d0*/  CS2R R2, SRZ ;  /* 0x0000000000027805 */ /* 0x004fe2000001ff00 */
[----:B------:R-:W4:Y:S01]  /*01e0*/  @!P0 LDG.E.EL.64 R4, desc[UR4][R26.64] ;  /* 0x000000041a048981 */ /* 0x000f22000c2e1b00 */
[----:B------:R-:W-:Y:S01]  /*01f0*/  CS2R R12, SRZ ;  /* 0x00000000000c7805 */ /* 0x000fe2000001ff00 */
[----:B0-----:R-:W-:Y:S01]  /*0200*/  IMAD.WIDE R22, R21, 0x4, R22 ;  /* 0x0000000415167825 */ /* 0x001fe200078e0216 */
[----:B------:R-:W-:-:S03]  /*0210*/  SHF.R.S32.HI R0, RZ, 0x8, R0 ;  /* 0x00000008ff007819 */ /* 0x000fc60000011400 */
[----:B-1----:R-:W-:Y:S01]  /*0220*/  IMAD.WIDE R28, R21, 0x4, R18 ;  /* 0x00000004151c7825 */ /* 0x002fe200078e0212 */
[----:B------:R-:W2:Y:S01]  /*0230*/  @!P0 LDG.E.EL.64 R2, desc[UR4][R22.64] ;  /* 0x0000000416028981 */ /* 0x000ea2000c2e1b00 */
[----:B------:R-:W-:-:S03]  /*0240*/  LEA R21, R0, R21, 0x2 ;  /* 0x0000001500157211 */ /* 0x000fc600078e10ff */
[----:B------:R-:W2:Y:S01]  /*0250*/  @!P0 LDG.E.EL.64 R12, desc[UR4][R28.64] ;  /* 0x000000041c0c8981 */ /* 0x000ea2000c2e1b00 */
[----:B------:R-:W-:Y:S01]  /*0260*/  CS2R R18, SRZ ;  /* 0x0000000000127805 */ /* 0x000fe2000001ff00 */
[----:B---3--:R-:W-:Y:S01]  /*0270*/  IMAD.WIDE R20, R21, 0x4, R16 ;  /* 0x0000000415147825 */ /* 0x008fe200078e0210 */
[----:B------:R-:W-:-:S03]  /*0280*/  CS2R R16, SRZ ;  /* 0x0000000000107805 */ /* 0x000fc6000001ff00 */
[----:B------:R-:W-:-:S03]  /*0290*/  IMAD.WIDE R10, R15, 0x4, R10 ;  /* 0x000000040f0a7825 */ /* 0x000fc600078e020a */
[----:B------:R0:W3:Y:S04]  /*02a0*/  @!P0 LDG.E.EL.64 R16, desc[UR4][R20.64] ;  /* 0x0000000414108981 */ /* 0x0000e8000c2e1b00 */
[----:B------:R1:W3:Y:S01]  /*02b0*/  @!P0 LDG.E.64 R18, desc[UR4][R10.64] ;  /* 0x000000040a128981 */ /* 0x0002e2000c1e1b00 */
[----:B0-----:R-:W-:Y:S02]  /*02c0*/  IMAD.MOV.U32 R21, RZ, RZ, 0x3e800000 ;  /* 0x3e800000ff157424 */ /* 0x001fe400078e00ff */
[----:B------:R-:W-:Y:S01]  /*02d0*/  FADD R8, R8, 9.9999997473787516356e-06 ;  /* 0x3727c5ac08087421 */ /* 0x000fe20000000000 */
[----:B------:R-:W-:-:S03]  /*02e0*/  FADD R9, R9, 9.9999997473787516356e-06 ;  /* 0x3727c5ac09097421 */ /* 0x000fc60000000000 */
[----:B------:R-:W0:Y:S08]  /*02f0*/  MUFU.SQRT R0, R8 ;  /* 0x0000000800007308 */ /* 0x000e300000002000 */
[----:B------:R5:W1:Y:S01]  /*0300*/  MUFU.SQRT R14, R9 ;  /* 0x00000009000e7308 */ /* 0x000a620000002000 */
[C---:B0-----:R-:W-:Y:S02]  /*0310*/  FSETP.GT.AND P1, PT, R0.reuse, 8.50705917302346158658e+37, PT ;  /* 0x7e8000000000780b */ /* 0x041fe40003f24000 */
[----:B------:R-:W-:Y:S01]  /*0320*/  FSETP.GEU.AND P3, PT, R0, 1.175494350822287508e-38, PT ;  /* 0x008000000000780b */ /* 0x000fe20003f6e000 */
[----:B-----5:R-:W0:Y:S01]  /*0330*/  LDC.64 R8, c[0x0][0x248] ;  /* 0x00009200ff087b82 */ /* 0x020e220000000a00 */
[----:B-1----:R-:W-:-:S02]  /*0340*/  FSETP.GT.AND P2, PT, R14, 8.50705917302346158658e+37, PT ;  /* 0x7e8000000e00780b */ /* 0x002fc40003f44000 */
[----:B------:R-:W-:-:S07]  /*0350*/  FSETP.GEU.AND P4, PT, R14, 1.175494350822287508e-38, PT ;  /* 0x008000000e00780b */ /* 0x000fce0003f8e000 */
[----:B------:R-:W-:-:S04]  /*0360*/  @P1 FMUL R0, R0, 0.25 ;  /* 0x3e80000000001820 */ /* 0x000fc80000400000 */
[----:B------:R-:W-:Y:S01]  /*0370*/  @!P3 FMUL R0, R0, 16777216 ;  /* 0x4b8000000000b820 */ /* 0x000fe20000400000 */
[----:B------:R-:W-:-:S04]  /*0380*/  @P2 FMUL R14, R14, 0.25 ;  /* 0x3e8000000e0e2820 */ /* 0x000fc80000400000 */
[----:B------:R-:W-:Y:S01]  /*0390*/  @!P4 FMUL R14, R14, 16777216 ;  /* 0x4b8000000e0ec820 */ /* 0x000fe20000400000 */
[----:B------:R-:W1:Y:S01]  /*03a0*/  MUFU.RCP R0, R0 ;  /* 0x0000000000007308 */ /* 0x000e620000001000 */
[----:B------:R-:W-:-:S07]  /*03b0*/  FSEL R11, R21, 1, P1 ;  /* 0x3f800000150b7808 */ /* 0x000fce0000800000 */
[----:B------:R-:W5:Y:S01]  /*03c0*/  MUFU.RCP R14, R14 ;  /* 0x0000000e000e7308 */ /* 0x000f620000001000 */
[----:B------:R-:W-:Y:S01]  /*03d0*/  FSEL R21, R21, 1, P2 ;  /* 0x3f80000015157808 */ /* 0x000fe20001000000 */
[----:B------:R-:W-:-:S04]  /*03e0*/  @!P3 FMUL R11, R11, 16777216 ;  /* 0x4b8000000b0bb820 */ /* 0x000fc80000400000 */
[----:B------:R-:W-:Y:S01]  /*03f0*/  @!P4 FMUL R21, R21, 16777216 ;  /* 0x4b8000001515c820 */ /* 0x000fe20000400000 */
[----:B-1----:R-:W-:Y:S01]  /*0400*/  FMUL R11, R0, R11 ;  /* 0x0000000b000b7220 */ /* 0x002fe20000400000 */
[----:B----4-:R-:W-:Y:S01]  /*0410*/  FADD R5, -R5, R7 ;  /* 0x0000000705057221 */ /* 0x010fe20000000100 */
[----:B------:R-:W-:Y:S01]  /*0420*/  FADD R4, -R4, R6 ;  /* 0x0000000604047221 */ /* 0x000fe20000000100 */
[----:B-----5:R-:W-:-:S03]  /*0430*/  FMUL R0, R14, R21 ;  /* 0x000000150e007220 */ /* 0x020fc60000400000 */
[----:B------:R-:W-:Y:S01]  /*0440*/  FMUL R11, R4, R11 ;  /* 0x0000000b040b7220 */ /* 0x000fe20000400000 */
[----:B------:R-:W-:-:S03]  /*0450*/  FMUL R0, R5, R0 ;  /* 0x0000000005007220 */ /* 0x000fc60000400000 */
[----:B--2---:R-:W-:Y:S01]  /*0460*/  FFMA R2, R11, R2, R12 ;  /* 0x000000020b027223 */ /* 0x004fe2000000000c */
[----:B------:R-:W-:-:S04]  /*0470*/  FFMA R0, R0, R3, R13 ;  /* 0x0000000300007223 */ /* 0x000fc8000000000d */
[----:B------:R-:W-:Y:S02]  /*0480*/  FSETP.GEU.AND P1, PT, R2, RZ, PT ;  /* 0x000000ff0200720b */ /* 0x000fe40003f2e000 */
[----:B------:R-:W-:Y:S02]  /*0490*/  FSETP.GEU.AND P2, PT, R0, RZ, PT ;  /* 0x000000ff0000720b */ /* 0x000fe40003f4e000 */
[----:B------:R-:W-:Y:S02]  /*04a0*/  FSEL R3, R2, RZ, P1 ;  /* 0x000000ff02037208 */ /* 0x000fe40000800000 */
[----:B------:R-:W-:Y:S01]  /*04b0*/  FSEL R0, R0, RZ, P2 ;  /* 0x000000ff00007208 */ /* 0x000fe20001000000 */
[----:B0-----:R-:W-:-:S04]  /*04c0*/  IMAD.WIDE R8, R15, 0x4, R8 ;  /* 0x000000040f087825 */ /* 0x001fc800078e0208 */
[----:B---3--:R-:W-:Y:S01]  /*04d0*/  FFMA R16, R3, R18, R16 ;  /* 0x0000001203107223 */ /* 0x008fe20000000010 */
[----:B------:R-:W-:Y:S01]  /*04e0*/  FFMA R17, R0, R19, R17 ;  /* 0x0000001300117223 */ /* 0x000fe20000000011 */
[----:B------:R-:W-:Y:S06]  /*04f0*/  @P0 EXIT ;  /* 0x000000000000094d */ /* 0x000fec0003800000 */
[----:B------:R-:W-:Y:S01]  /*0500*/  STG.E.64 desc[UR4][R8.64], R16 ;  /* 0x0000001008007986 */ /* 0x000fe2000c101b04 */
[----:B------:R-:W-:Y:S05]  /*0510*/  EXIT ;  /* 0x000000000000794d */ /* 0x000fea0003800000 */
.L_x_0:
[----:B------:R-:W-:-:S00]  /*0520*/  BRA `(.L_x_0) ;  /* 0xfffffffc00fc7947 */ /* 0x000fc0000383ffff */
[----:B------:R-:W-:-:S00]  /*0530*/  NOP ;  /* 0x0000000000007918 */ /* 0x000fc00000000000 */
        /* <DEDUP_REMOVED lines=12> */
.L_x_1:


//--------------------- .nv.global.init           --------------------------
	.section	.nv.global.init,"aw",@progbits
.nv.global.init:
	.type		_$_str,@object
	.size		_$_str,(_$_str_$_2 - _$_str)
_$_str:
        /*0000*/ 	.byte	0x5f, 0x5f, 0x43, 0x55, 0x44, 0x41, 0x5f, 0x46, 0x54, 0x5a, 0x00
	.type		_$_str_$_2,@object
	.size		_$_str_$_2,(.L_1 - _$_str_$_2)
_$_str_$_2:
        /*000b*/ 	.byte	0x5f, 0x5f, 0x43, 0x55, 0x44, 0x41, 0x5f, 0x50, 0x52, 0x45, 0x43, 0x5f, 0x53, 0x51, 0x52, 0x54
        /*001b*/ 	.byte	0x00
.L_1:


//--------------------- .nv.constant0.triton_poi_fused__native_batch_norm_legit_no_training_add_mul_relu_49 --------------------------
	.section	.nv.constant0.triton_poi_fused__native_batch_norm_legit_no_training_add_mul_relu_49,"a",@progbits
	.sectionflags	@""
	.align	4
.nv.constant0.triton_poi_fused__native_batch_norm_legit_no_training_add_mul_relu_49:
	.zero		596
